//
// Generated by NVIDIA NVVM Compiler
//
// Compiler Build ID: CL-36424714
// Cuda compilation tools, release 13.0, V13.0.88
// Based on NVVM 20.0.0
//

.version 9.0
.target sm_100
.address_size 64

	// .globl	mandelbrotAutoColor01

.visible .entry mandelbrotAutoColor01(
	.param .u64 .ptr .align 1 mandelbrotAutoColor01_param_0,
	.param .u64 .ptr .align 1 mandelbrotAutoColor01_param_1,
	.param .u32 mandelbrotAutoColor01_param_2,
	.param .u32 mandelbrotAutoColor01_param_3,
	.param .f32 mandelbrotAutoColor01_param_4,
	.param .f32 mandelbrotAutoColor01_param_5,
	.param .f32 mandelbrotAutoColor01_param_6,
	.param .u32 mandelbrotAutoColor01_param_7,
	.param .u32 mandelbrotAutoColor01_param_8,
	.param .u32 mandelbrotAutoColor01_param_9,
	.param .u32 mandelbrotAutoColor01_param_10
)
{
	.reg .pred 	%p<9>;
	.reg .b16 	%rs<3>;
	.reg .b32 	%r<39>;
	.reg .b32 	%f<56>;
	.reg .b64 	%rd<7>;

	ld.param.u64 	%rd2, [mandelbrotAutoColor01_param_1];
	ld.param.u32 	%r8, [mandelbrotAutoColor01_param_2];
	ld.param.u32 	%r14, [mandelbrotAutoColor01_param_3];
	ld.param.f32 	%f11, [mandelbrotAutoColor01_param_4];
	ld.param.f32 	%f12, [mandelbrotAutoColor01_param_5];
	ld.param.f32 	%f13, [mandelbrotAutoColor01_param_6];
	ld.param.u32 	%r10, [mandelbrotAutoColor01_param_7];
	ld.param.u32 	%r11, [mandelbrotAutoColor01_param_8];
	ld.param.u32 	%r12, [mandelbrotAutoColor01_param_9];
	ld.param.u32 	%r13, [mandelbrotAutoColor01_param_10];
	cvta.to.global.u64 	%rd1, %rd2;
	mov.u32 	%r15, %ctaid.x;
	mov.u32 	%r16, %ntid.x;
	mov.u32 	%r17, %tid.x;
	mad.lo.s32 	%r1, %r15, %r16, %r17;
	mov.u32 	%r18, %ctaid.y;
	mov.u32 	%r19, %ntid.y;
	mov.u32 	%r20, %tid.y;
	mad.lo.s32 	%r21, %r18, %r19, %r20;
	setp.ge.s32 	%p1, %r1, %r8;
	setp.ge.s32 	%p2, %r21, %r14;
	or.pred  	%p3, %p1, %p2;
	@%p3 bra 	$L__BB0_7;
	min.s32 	%r23, %r10, 1000;
	max.s32 	%r24, %r23, 1;
	cvt.rn.f32.u32 	%f14, %r24;
	add.f32 	%f15, %f11, 0f3F800000;
	lg2.approx.f32 	%f16, %f15;
	mul.f32 	%f17, %f16, 0f3F317218;
	mul.f32 	%f18, %f17, %f14;
	cvt.rzi.s32.f32 	%r25, %f18;
	add.s32 	%r3, %r25, 100;
	cvt.rn.f32.s32 	%f19, %r1;
	cvt.rn.f32.s32 	%f20, %r8;
	mul.f32 	%f21, %f20, 0f3F000000;
	sub.f32 	%f22, %f19, %f21;
	div.rn.f32 	%f23, %f22, %f21;
	div.rn.f32 	%f24, %f23, %f11;
	add.f32 	%f1, %f12, %f24;
	cvt.rn.f32.u32 	%f25, %r21;
	cvt.rn.f32.u32 	%f26, %r14;
	mul.f32 	%f27, %f26, 0f3F000000;
	sub.f32 	%f28, %f25, %f27;
	div.rn.f32 	%f29, %f28, %f27;
	div.rn.f32 	%f30, %f29, %f11;
	add.f32 	%f2, %f13, %f30;
	setp.lt.s32 	%p4, %r25, -99;
	mov.b32 	%r38, 0;
	@%p4 bra 	$L__BB0_4;
	mov.b32 	%r38, 0;
	mov.f32 	%f52, 0f00000000;
	mov.f32 	%f53, %f52;
	mov.f32 	%f54, %f52;
	mov.f32 	%f55, %f52;
$L__BB0_3:
	sub.f32 	%f32, %f53, %f52;
	add.f32 	%f7, %f1, %f32;
	add.f32 	%f33, %f55, %f55;
	fma.rn.f32 	%f54, %f33, %f54, %f2;
	add.s32 	%r38, %r38, 1;
	mul.f32 	%f53, %f7, %f7;
	mul.f32 	%f52, %f54, %f54;
	add.f32 	%f34, %f53, %f52;
	setp.le.f32 	%p5, %f34, 0f40800000;
	setp.lt.s32 	%p6, %r38, %r3;
	and.pred  	%p7, %p5, %p6;
	mov.f32 	%f55, %f7;
	@%p7 bra 	$L__BB0_3;
$L__BB0_4:
	mad.lo.s32 	%r27, %r8, %r21, %r1;
	shl.b32 	%r7, %r27, 2;
	setp.ne.s32 	%p8, %r38, %r3;
	@%p8 bra 	$L__BB0_6;
	cvt.s64.s32 	%rd5, %r7;
	add.s64 	%rd6, %rd1, %rd5;
	st.global.u8 	[%rd6], %r11;
	st.global.u8 	[%rd6+1], %r12;
	st.global.u8 	[%rd6+2], %r13;
	mov.b16 	%rs2, 255;
	st.global.u8 	[%rd6+3], %rs2;
	bra.uni 	$L__BB0_7;
$L__BB0_6:
	cvt.rn.f32.u32 	%f35, %r38;
	cvt.rn.f32.s32 	%f36, %r3;
	div.rn.f32 	%f37, %f35, %f36;
	mul.f32 	%f38, %f37, 0f40490FD0;
	sin.approx.f32 	%f39, %f38;
	mul.f32 	%f40, %f39, 0f437F0000;
	fma.rn.f32 	%f41, %f37, 0f40C90FD0, 0f3F860AA6;
	sin.approx.f32 	%f42, %f41;
	mul.f32 	%f43, %f42, 0f437F0000;
	fma.rn.f32 	%f44, %f37, 0f4116CBDC, 0f40060AA6;
	sin.approx.f32 	%f45, %f44;
	mul.f32 	%f46, %f45, 0f437F0000;
	mov.f32 	%f47, 0f3F800000;
	sub.f32 	%f48, %f47, %f37;
	mul.f32 	%f49, %f48, %f40;
	cvt.rzi.s32.f32 	%r28, %f49;
	add.s32 	%r29, %r28, %r11;
	min.s32 	%r30, %r29, 255;
	cvt.s64.s32 	%rd3, %r7;
	add.s64 	%rd4, %rd1, %rd3;
	st.global.u8 	[%rd4], %r30;
	mul.f32 	%f50, %f48, %f43;
	cvt.rzi.s32.f32 	%r31, %f50;
	add.s32 	%r32, %r31, %r12;
	min.s32 	%r33, %r32, 255;
	st.global.u8 	[%rd4+1], %r33;
	mul.f32 	%f51, %f48, %f46;
	cvt.rzi.s32.f32 	%r34, %f51;
	add.s32 	%r35, %r34, %r13;
	min.s32 	%r36, %r35, 255;
	st.global.u8 	[%rd4+2], %r36;
	mov.b16 	%rs1, 255;
	st.global.u8 	[%rd4+3], %rs1;
$L__BB0_7:
	ret;

}


// ===== COMPILED SASS (sm_100) =====

	.target	sm_100

	.elftype	@"ET_EXEC"


//--------------------- .note.nv.tkinfo           --------------------------
	.section	.note.nv.tkinfo,"",@"SHT_NOTE"
	.sectionflags	@"SHF_NOTE_NV_TKINFO"
	.tkinfo
        /*0018*/ 	.word	0x00000002
        /*0030*/ 	.string	""
        /*0030*/ 	.string	"ptxas"
        /*0030*/ 	.string	"Cuda compilation tools, release 13.0, V13.0.88"
        /*0030*/ 	.string	"Build cuda_13.0.r13.0/compiler.36424714_0"
        /*0030*/ 	.string	"-arch sm_100 -m 64 "



//--------------------- .note.nv.cuinfo           --------------------------
	.section	.note.nv.cuinfo,"",@"SHT_NOTE"
	.sectionflags	@"SHF_NOTE_NV_CUINFO"
        /*0018*/ 	.short	0x0002
        /*001a*/ 	.short	0x0064
        /*001c*/ 	.short	0x0082
	.zero		2


//--------------------- .nv.info                  --------------------------
	.section	.nv.info,"",@"SHT_CUDA_INFO"
	.align	4


	//----- nvinfo : EIATTR_REGCOUNT
	.align		4
        /*0000*/ 	.byte	0x04, 0x2f
        /*0002*/ 	.short	(.L_1 - .L_0)
	.align		4
.L_0:
        /*0004*/ 	.word	index@(mandelbrotAutoColor01)
        /*0008*/ 	.word	0x00000013


	//----- nvinfo : EIATTR_FRAME_SIZE
	.align		4
.L_1:
        /*000c*/ 	.byte	0x04, 0x11
        /*000e*/ 	.short	(.L_3 - .L_2)
	.align		4
.L_2:
        /*0010*/ 	.word	index@($__internal_0_$__cuda_sm3x_div_rn_noftz_f32_slowpath)
        /*0014*/ 	.word	0x00000000


	//----- nvinfo : EIATTR_FRAME_SIZE
	.align		4
.L_3:
        /*0018*/ 	.byte	0x04, 0x11
        /*001a*/ 	.short	(.L_5 - .L_4)
	.align		4
.L_4:
        /*001c*/ 	.word	index@(mandelbrotAutoColor01)
        /*0020*/ 	.word	0x00000000


	//----- nvinfo : EIATTR_MIN_STACK_SIZE
	.align		4
.L_5:
        /*0024*/ 	.byte	0x04, 0x12
        /*0026*/ 	.short	(.L_7 - .L_6)
	.align		4
.L_6:
        /*0028*/ 	.word	index@(mandelbrotAutoColor01)
        /*002c*/ 	.word	0x00000000
.L_7:


//--------------------- .nv.compat                --------------------------
	.section	.nv.compat,"",@"SHT_CUDA_COMPAT_INFO"
	.align	4
        /*0000*/ 	.byte	0x02, 0x09, 0x00, 0x00, 0x02, 0x02, 0x01, 0x00, 0x02, 0x05, 0x05, 0x00, 0x03, 0x07, 0x01, 0x01
        /*0010*/ 	.byte	0x02, 0x03, 0x00, 0x00, 0x02, 0x06, 0x01, 0x00, 0x04, 0x0b, 0x08, 0x00, 0x01, 0x00, 0x00, 0x00
        /*0020*/ 	.byte	0x00, 0x00, 0x00, 0x00


//--------------------- .nv.info.mandelbrotAutoColor01 --------------------------
	.section	.nv.info.mandelbrotAutoColor01,"",@"SHT_CUDA_INFO"
	.sectionflags	@""
	.align	4


	//----- nvinfo : EIATTR_CUDA_API_VERSION
	.align		4
        /*0000*/ 	.byte	0x04, 0x37
        /*0002*/ 	.short	(.L_9 - .L_8)
.L_8:
        /*0004*/ 	.word	0x00000082


	//----- nvinfo : EIATTR_KPARAM_INFO
	.align		4
.L_9:
        /*0008*/ 	.byte	0x04, 0x17
        /*000a*/ 	.short	(.L_11 - .L_10)
.L_10:
        /*000c*/ 	.word	0x00000000
        /*0010*/ 	.short	0x000a
        /*0012*/ 	.short	0x0030
        /*0014*/ 	.byte	0x00, 0xf0, 0x11, 0x00


	//----- nvinfo : EIATTR_KPARAM_INFO
	.align		4
.L_11:
        /*0018*/ 	.byte	0x04, 0x17
        /*001a*/ 	.short	(.L_13 - .L_12)
.L_12:
        /*001c*/ 	.word	0x00000000
        /*0020*/ 	.short	0x0009
        /*0022*/ 	.short	0x002c
        /*0024*/ 	.byte	0x00, 0xf0, 0x11, 0x00


	//----- nvinfo : EIATTR_KPARAM_INFO
	.align		4
.L_13:
        /*0028*/ 	.byte	0x04, 0x17
        /*002a*/ 	.short	(.L_15 - .L_14)
.L_14:
        /*002c*/ 	.word	0x00000000
        /*0030*/ 	.short	0x0008
        /*0032*/ 	.short	0x0028
        /*0034*/ 	.byte	0x00, 0xf0, 0x11, 0x00


	//----- nvinfo : EIATTR_KPARAM_INFO
	.align		4
.L_15:
        /*0038*/ 	.byte	0x04, 0x17
        /*003a*/ 	.short	(.L_17 - .L_16)
.L_16:
        /*003c*/ 	.word	0x00000000
        /*0040*/ 	.short	0x0007
        /*0042*/ 	.short	0x0024
        /*0044*/ 	.byte	0x00, 0xf0, 0x11, 0x00


	//----- nvinfo : EIATTR_KPARAM_INFO
	.align		4
.L_17:
        /*0048*/ 	.byte	0x04, 0x17
        /*004a*/ 	.short	(.L_19 - .L_18)
.L_18:
        /*004c*/ 	.word	0x00000000
        /*0050*/ 	.short	0x0006
        /*0052*/ 	.short	0x0020
        /*0054*/ 	.byte	0x00, 0xf0, 0x11, 0x00


	//----- nvinfo : EIATTR_KPARAM_INFO
	.align		4
.L_19:
        /*0058*/ 	.byte	0x04, 0x17
        /*005a*/ 	.short	(.L_21 - .L_20)
.L_20:
        /*005c*/ 	.word	0x00000000
        /*0060*/ 	.short	0x0005
        /*0062*/ 	.short	0x001c
        /*0064*/ 	.byte	0x00, 0xf0, 0x11, 0x00


	//----- nvinfo : EIATTR_KPARAM_INFO
	.align		4
.L_21:
        /*0068*/ 	.byte	0x04, 0x17
        /*006a*/ 	.short	(.L_23 - .L_22)
.L_22:
        /*006c*/ 	.word	0x00000000
        /*0070*/ 	.short	0x0004
        /*0072*/ 	.short	0x0018
        /*0074*/ 	.byte	0x00, 0xf0, 0x11, 0x00


	//----- nvinfo : EIATTR_KPARAM_INFO
	.align		4
.L_23:
        /*0078*/ 	.byte	0x04, 0x17
        /*007a*/ 	.short	(.L_25 - .L_24)
.L_24:
        /*007c*/ 	.word	0x00000000
        /*0080*/ 	.short	0x0003
        /*0082*/ 	.short	0x0014
        /*0084*/ 	.byte	0x00, 0xf0, 0x11, 0x00


	//----- nvinfo : EIATTR_KPARAM_INFO
	.align		4
.L_25:
        /*0088*/ 	.byte	0x04, 0x17
        /*008a*/ 	.short	(.L_27 - .L_26)
.L_26:
        /*008c*/ 	.word	0x00000000
        /*0090*/ 	.short	0x0002
        /*0092*/ 	.short	0x0010
        /*0094*/ 	.byte	0x00, 0xf0, 0x11, 0x00


	//----- nvinfo : EIATTR_KPARAM_INFO
	.align		4
.L_27:
        /*0098*/ 	.byte	0x04, 0x17
        /*009a*/ 	.short	(.L_29 - .L_28)
.L_28:
        /*009c*/ 	.word	0x00000000
        /*00a0*/ 	.short	0x0001
        /*00a2*/ 	.short	0x0008
        /*00a4*/ 	.byte	0x00, 0xf5, 0x21, 0x00


	//----- nvinfo : EIATTR_KPARAM_INFO
	.align		4
.L_29:
        /*00a8*/ 	.byte	0x04, 0x17
        /*00aa*/ 	.short	(.L_31 - .L_30)
.L_30:
        /*00ac*/ 	.word	0x00000000
        /*00b0*/ 	.short	0x0000
        /*00b2*/ 	.short	0x0000
        /*00b4*/ 	.byte	0x00, 0xf5, 0x21, 0x00


	//----- nvinfo : EIATTR_SPARSE_MMA_MASK
	.align		4
.L_31:
        /*00b8*/ 	.byte	0x03, 0x50
        /*00ba*/ 	.short	0x0000


	//----- nvinfo : EIATTR_MAXREG_COUNT
	.align		4
        /*00bc*/ 	.byte	0x03, 0x1b
        /*00be*/ 	.short	0x00ff


	//----- nvinfo : EIATTR_MERCURY_ISA_VERSION
	.align		4
        /*00c0*/ 	.byte	0x03, 0x5f
        /*00c2*/ 	.short	0x0101


	//----- nvinfo : EIATTR_VRC_CTA_INIT_COUNT
	.align		4
        /*00c4*/ 	.byte	0x02, 0x4a
	.zero		1
	.zero		1


	//----- nvinfo : EIATTR_EXIT_INSTR_OFFSETS
	.align		4
        /*00c8*/ 	.byte	0x04, 0x1c
        /*00ca*/ 	.short	(.L_33 - .L_32)


	//   ....[0]....
.L_32:
        /*00cc*/ 	.word	0x000000c0


	//   ....[1]....
        /*00d0*/ 	.word	0x000008c0


	//   ....[2]....
        /*00d4*/ 	.word	0x00000c00


	//----- nvinfo : EIATTR_CRS_STACK_SIZE
	.align		4
.L_33:
        /*00d8*/ 	.byte	0x04, 0x1e
        /*00da*/ 	.short	(.L_35 - .L_34)
.L_34:
        /*00dc*/ 	.word	0x00000000


	//----- nvinfo : EIATTR_CBANK_PARAM_SIZE
	.align		4
.L_35:
        /*00e0*/ 	.byte	0x03, 0x19
        /*00e2*/ 	.short	0x0034


	//----- nvinfo : EIATTR_PARAM_CBANK
	.align		4
        /*00e4*/ 	.byte	0x04, 0x0a
        /*00e6*/ 	.short	(.L_37 - .L_36)
	.align		4
.L_36:
        /*00e8*/ 	.word	index@(.nv.constant0.mandelbrotAutoColor01)
        /*00ec*/ 	.short	0x0380
        /*00ee*/ 	.short	0x0034


	//----- nvinfo : EIATTR_SW_WAR
	.align		4
.L_37:
        /*00f0*/ 	.byte	0x04, 0x36
        /*00f2*/ 	.short	(.L_39 - .L_38)
.L_38:
        /*00f4*/ 	.word	0x00000008
.L_39:


//--------------------- .nv.callgraph             --------------------------
	.section	.nv.callgraph,"",@"SHT_CUDA_CALLGRAPH"
	.align	4
	.sectionentsize	8
	.align		4
        /*0000*/ 	.word	0x00000000
	.align		4
        /*0004*/ 	.word	0xffffffff
	.align		4
        /*0008*/ 	.word	0x00000000
	.align		4
        /*000c*/ 	.word	0xfffffffe
	.align		4
        /*0010*/ 	.word	0x00000000
	.align		4
        /*0014*/ 	.word	0xfffffffd
	.align		4
        /*0018*/ 	.word	0x00000000
	.align		4
        /*001c*/ 	.word	0xfffffffc


//--------------------- .text.mandelbrotAutoColor01 --------------------------
	.section	.text.mandelbrotAutoColor01,"ax",@progbits
	.align	128
        .global         mandelbrotAutoColor01
        .type           mandelbrotAutoColor01,@function
        .size           mandelbrotAutoColor01,(.L_x_25 - mandelbrotAutoColor01)
        .other          mandelbrotAutoColor01,@"STO_CUDA_ENTRY STV_DEFAULT"
mandelbrotAutoColor01:
.text.mandelbrotAutoColor01:
[----:B------:R-:W-:Y:S01]  /*0000*/  LDC R1, c[0x0][0x37c] ;  /* 0x0000df00ff017b82 */ /* 0x000fe20000000800 */
[----:B------:R-:W0:Y:S07]  /*0010*/  S2R R3, SR_TID.Y ;  /* 0x0000000000037919 */ /* 0x000e2e0000002200 */
[----:B------:R-:W1:Y:S01]  /*0020*/  LDC R5, c[0x0][0x360] ;  /* 0x0000d800ff057b82 */ /* 0x000e620000000800 */
[----:B------:R-:W2:Y:S01]  /*0030*/  LDCU.64 UR6, c[0x0][0x390] ;  /* 0x00007200ff0677ac */ /* 0x000ea20008000a00 */
[----:B------:R-:W1:Y:S06]  /*0040*/  S2R R0, SR_TID.X ;  /* 0x0000000000007919 */ /* 0x000e6c0000002100 */
[----:B------:R-:W0:Y:S08]  /*0050*/  S2UR UR5, SR_CTAID.Y ;  /* 0x00000000000579c3 */ /* 0x000e300000002600 */
[----:B------:R-:W0:Y:S08]  /*0060*/  LDC R2, c[0x0][0x364] ;  /* 0x0000d900ff027b82 */ /* 0x000e300000000800 */
[----:B------:R-:W1:Y:S01]  /*0070*/  S2UR UR4, SR_CTAID.X ;  /* 0x00000000000479c3 */ /* 0x000e620000002500 */
[----:B0-----:R-:W-:-:S05]  /*0080*/  IMAD R2, R2, UR5, R3 ;  /* 0x0000000502027c24 */ /* 0x001fca000f8e0203 */
[----:B--2---:R-:W-:Y:S01]  /*0090*/  ISETP.GE.AND P0, PT, R2, UR7, PT ;  /* 0x0000000702007c0c */ /* 0x004fe2000bf06270 */
[----:B-1----:R-:W-:-:S05]  /*00a0*/  IMAD R5, R5, UR4, R0 ;  /* 0x0000000405057c24 */ /* 0x002fca000f8e0200 */
[----:B------:R-:W-:-:S13]  /*00b0*/  ISETP.GE.OR P0, PT, R5, UR6, P0 ;  /* 0x0000000605007c0c */ /* 0x000fda0008706670 */
[----:B------:R-:W-:Y:S05]  /*00c0*/  @P0 EXIT ;  /* 0x000000000000094d */ /* 0x000fea0003800000 */
[----:B------:R-:W0:Y:S01]  /*00d0*/  LDC R3, c[0x0][0x398] ;  /* 0x0000e600ff037b82 */ /* 0x000e220000000800 */
[----:B------:R-:W1:Y:S01]  /*00e0*/  LDCU UR4, c[0x0][0x3a4] ;  /* 0x00007480ff0477ac */ /* 0x000e620008000800 */
[----:B------:R-:W-:Y:S01]  /*00f0*/  I2FP.F32.S32 R0, UR6 ;  /* 0x0000000600007c45 */ /* 0x000fe20008201400 */
[----:B------:R-:W-:Y:S01]  /*0100*/  BSSY.RECONVERGENT B0, `(.L_x_0) ;  /* 0x000001d000007945 */ /* 0x000fe20003800200 */
[----:B------:R-:W-:Y:S01]  /*0110*/  I2FP.F32.S32 R6, R5 ;  /* 0x0000000500067245 */ /* 0x000fe20000201400 */
[----:B-1----:R-:W-:-:S04]  /*0120*/  UISETP.LT.AND UP0, UPT, UR4, 0x3e8, UPT ;  /* 0x000003e80400788c */ /* 0x002fc8000bf01270 */
[----:B------:R-:W-:Y:S01]  /*0130*/  USEL UR4, UR4, 0x3e8, UP0 ;  /* 0x000003e804047887 */ /* 0x000fe20008000000 */
[----:B0-----:R-:W-:-:S03]  /*0140*/  FADD R3, R3, 1 ;  /* 0x3f80000003037421 */ /* 0x001fc60000000000 */
[----:B------:R-:W-:Y:S02]  /*0150*/  UISETP.LT.AND UP0, UPT, UR4, 0x1, UPT ;  /* 0x000000010400788c */ /* 0x000fe4000bf01270 */
[----:B------:R-:W-:Y:S02]  /*0160*/  FSETP.GEU.AND P0, PT, |R3|, 1.175494350822287508e-38, PT ;  /* 0x008000000300780b */ /* 0x000fe40003f0e200 */
[----:B------:R-:W-:-:S11]  /*0170*/  USEL UR4, UR4, 0x1, !UP0 ;  /* 0x0000000104047887 */ /* 0x000fd6000c000000 */
[----:B------:R-:W-:-:S04]  /*0180*/  @!P0 FMUL R3, R3, 16777216 ;  /* 0x4b80000003038820 */ /* 0x000fc80000400000 */
[----:B------:R0:W1:Y:S02]  /*0190*/  MUFU.LG2 R4, R3 ;  /* 0x0000000300047308 */ /* 0x0000640000000c00 */
[----:B0-----:R-:W-:Y:S01]  /*01a0*/  FMUL R3, R0, 0.5 ;  /* 0x3f00000000037820 */ /* 0x001fe20000400000 */
[----:B------:R-:W-:-:S05]  /*01b0*/  I2FP.F32.U32 R0, UR4 ;  /* 0x0000000400007c45 */ /* 0x000fca0008201000 */
[----:B------:R-:W0:Y:S01]  /*01c0*/  MUFU.RCP R8, R3 ;  /* 0x0000000300087308 */ /* 0x000e220000001000 */
[----:B-1----:R-:W-:-:S04]  /*01d0*/  @!P0 FADD R4, R4, -24 ;  /* 0xc1c0000004048421 */ /* 0x002fc80000000000 */
[----:B------:R-:W-:-:S04]  /*01e0*/  FMUL R7, R4, 0.69314718246459960938 ;  /* 0x3f31721804077820 */ /* 0x000fc80000400000 */
[----:B------:R-:W-:Y:S01]  /*01f0*/  FMUL R4, R0, R7 ;  /* 0x0000000700047220 */ /* 0x000fe20000400000 */
[----:B------:R-:W-:Y:S01]  /*0200*/  FADD R0, R6, -R3 ;  /* 0x8000000306007221 */ /* 0x000fe20000000000 */
[----:B0-----:R-:W-:-:S03]  /*0210*/  FFMA R7, -R3, R8, 1 ;  /* 0x3f80000003077423 */ /* 0x001fc60000000108 */
[----:B------:R-:W-:Y:S01]  /*0220*/  FCHK P0, R0, R3 ;  /* 0x0000000300007302 */ /* 0x000fe20000000000 */
[----:B------:R-:W-:-:S04]  /*0230*/  FFMA R7, R8, R7, R8 ;  /* 0x0000000708077223 */ /* 0x000fc80000000008 */
[----:B------:R-:W-:-:S03]  /*0240*/  FFMA R6, R0, R7, RZ ;  /* 0x0000000700067223 */ /* 0x000fc600000000ff */
[----:B------:R-:W0:Y:S01]  /*0250*/  F2I.TRUNC.NTZ R4, R4 ;  /* 0x0000000400047305 */ /* 0x000e22000020f100 */
[----:B------:R-:W-:-:S04]  /*0260*/  FFMA R8, -R3, R6, R0 ;  /* 0x0000000603087223 */ /* 0x000fc80000000100 */
[----:B------:R-:W-:Y:S01]  /*0270*/  FFMA R7, R7, R8, R6 ;  /* 0x0000000807077223 */ /* 0x000fe20000000006 */
[----:B0-----:R-:W-:Y:S01]  /*0280*/  VIADD R6, R4, 0x64 ;  /* 0x0000006404067836 */ /* 0x001fe20000000000 */
[----:B------:R-:W-:Y:S06]  /*0290*/  @!P0 BRA `(.L_x_1) ;  /* 0x00000000000c8947 */ /* 0x000fec0003800000 */
[----:B------:R-:W-:-:S07]  /*02a0*/  MOV R8, 0x2c0 ;  /* 0x000002c000087802 */ /* 0x000fce0000000f00 */
[----:B------:R-:W-:Y:S05]  /*02b0*/  CALL.REL.NOINC `($__internal_0_$__cuda_sm3x_div_rn_noftz_f32_slowpath) ;  /* 0x0000000800547944 */ /* 0x000fea0003c00000 */
[----:B------:R-:W-:-:S07]  /*02c0*/  IMAD.MOV.U32 R7, RZ, RZ, R0 ;  /* 0x000000ffff077224 */ /* 0x000fce00078e0000 */
.L_x_1:
[----:B------:R-:W-:Y:S05]  /*02d0*/  BSYNC.RECONVERGENT B0 ;  /* 0x0000000000007941 */ /* 0x000fea0003800200 */
.L_x_0:
[----:B------:R-:W0:Y:S01]  /*02e0*/  LDC R9, c[0x0][0x398] ;  /* 0x0000e600ff097b82 */ /* 0x000e220000000800 */
[----:B------:R-:W-:Y:S01]  /*02f0*/  BSSY.RECONVERGENT B0, `(.L_x_2) ;  /* 0x000000f000007945 */ /* 0x000fe20003800200 */
[----:B0-----:R-:W0:Y:S08]  /*0300*/  MUFU.RCP R0, R9 ;  /* 0x0000000900007308 */ /* 0x001e300000001000 */
[----:B------:R-:W1:Y:S01]  /*0310*/  FCHK P0, R7, R9 ;  /* 0x0000000907007302 */ /* 0x000e620000000000 */
[----:B0-----:R-:W-:-:S04]  /*0320*/  FFMA R3, R0, -R9, 1 ;  /* 0x3f80000000037423 */ /* 0x001fc80000000809 */
[----:B------:R-:W-:-:S04]  /*0330*/  FFMA R0, R0, R3, R0 ;  /* 0x0000000300007223 */ /* 0x000fc80000000000 */
[----:B------:R-:W-:-:S04]  /*0340*/  FFMA R8, R0, R7, RZ ;  /* 0x0000000700087223 */ /* 0x000fc800000000ff */
[----:B------:R-:W-:-:S04]  /*0350*/  FFMA R3, R8, -R9, R7 ;  /* 0x8000000908037223 */ /* 0x000fc80000000007 */
[----:B------:R-:W-:Y:S01]  /*0360*/  FFMA R3, R0, R3, R8 ;  /* 0x0000000300037223 */ /* 0x000fe20000000008 */
[----:B-1----:R-:W-:Y:S06]  /*0370*/  @!P0 BRA `(.L_x_3) ;  /* 0x0000000000188947 */ /* 0x002fec0003800000 */
[----:B------:R-:W0:Y:S01]  /*0380*/  LDCU UR4, c[0x0][0x398] ;  /* 0x00007300ff0477ac */ /* 0x000e220008000800 */
[----:B------:R-:W-:Y:S02]  /*0390*/  MOV R0, R7 ;  /* 0x0000000700007202 */ /* 0x000fe40000000f00 */
[----:B------:R-:W-:Y:S01]  /*03a0*/  MOV R8, 0x3d0 ;  /* 0x000003d000087802 */ /* 0x000fe20000000f00 */
[----:B0-----:R-:W-:-:S07]  /*03b0*/  IMAD.U32 R3, RZ, RZ, UR4 ;  /* 0x00000004ff037e24 */ /* 0x001fce000f8e00ff */
[----:B------:R-:W-:Y:S05]  /*03c0*/  CALL.REL.NOINC `($__internal_0_$__cuda_sm3x_div_rn_noftz_f32_slowpath) ;  /* 0x0000000800107944 */ /* 0x000fea0003c00000 */
[----:B------:R-:W-:-:S07]  /*03d0*/  MOV R3, R0 ;  /* 0x0000000000037202 */ /* 0x000fce0000000f00 */
.L_x_3:
[----:B------:R-:W-:Y:S05]  /*03e0*/  BSYNC.RECONVERGENT B0 ;  /* 0x0000000000007941 */ /* 0x000fea0003800200 */
.L_x_2:
[----:B------:R-:W0:Y:S01]  /*03f0*/  LDCU UR4, c[0x0][0x394] ;  /* 0x00007280ff0477ac */ /* 0x000e220008000800 */
[----:B------:R-:W-:Y:S01]  /*0400*/  BSSY.RECONVERGENT B0, `(.L_x_4) ;  /* 0x0000013000007945 */ /* 0x000fe20003800200 */
[----:B0-----:R-:W-:Y:S01]  /*0410*/  I2FP.F32.U32 R0, UR4 ;  /* 0x0000000400007c45 */ /* 0x001fe20008201000 */
[----:B------:R-:W0:Y:S04]  /*0420*/  LDCU UR4, c[0x0][0x39c] ;  /* 0x00007380ff0477ac */ /* 0x000e280008000800 */
[----:B------:R-:W-:Y:S01]  /*0430*/  FMUL R9, R0, 0.5 ;  /* 0x3f00000000097820 */ /* 0x000fe20000400000 */
[----:B------:R-:W-:-:S03]  /*0440*/  I2FP.F32.U32 R0, R2 ;  /* 0x0000000200007245 */ /* 0x000fc60000201000 */
[----:B------:R-:W1:Y:S02]  /*0450*/  MUFU.RCP R8, R9 ;  /* 0x0000000900087308 */ /* 0x000e640000001000 */
[----:B------:R-:W-:-:S06]  /*0460*/  FADD R0, R0, -R9 ;  /* 0x8000000900007221 */ /* 0x000fcc0000000000 */
[----:B------:R-:W2:Y:S01]  /*0470*/  FCHK P0, R0, R9 ;  /* 0x0000000900007302 */ /* 0x000ea20000000000 */
[----:B-1----:R-:W-:-:S04]  /*0480*/  FFMA R7, -R9, R8, 1 ;  /* 0x3f80000009077423 */ /* 0x002fc80000000108 */
[----:B------:R-:W-:Y:S01]  /*0490*/  FFMA R11, R8, R7, R8 ;  /* 0x00000007080b7223 */ /* 0x000fe20000000008 */
[----:B0-----:R-:W-:-:S03]  /*04a0*/  FADD R7, R3, UR4 ;  /* 0x0000000403077e21 */ /* 0x001fc60008000000 */
[----:B------:R-:W-:-:S04]  /*04b0*/  FFMA R8, R0, R11, RZ ;  /* 0x0000000b00087223 */ /* 0x000fc800000000ff */
[----:B------:R-:W-:-:S04]  /*04c0*/  FFMA R10, -R9, R8, R0 ;  /* 0x00000008090a7223 */ /* 0x000fc80000000100 */
[----:B------:R-:W-:Y:S01]  /*04d0*/  FFMA R11, R11, R10, R8 ;  /* 0x0000000a0b0b7223 */ /* 0x000fe20000000008 */
[----:B--2---:R-:W-:Y:S06]  /*04e0*/  @!P0 BRA `(.L_x_5) ;  /* 0x0000000000108947 */ /* 0x004fec0003800000 */
[----:B------:R-:W-:Y:S01]  /*04f0*/  IMAD.MOV.U32 R3, RZ, RZ, R9 ;  /* 0x000000ffff037224 */ /* 0x000fe200078e0009 */
[----:B------:R-:W-:-:S07]  /*0500*/  MOV R8, 0x520 ;  /* 0x0000052000087802 */ /* 0x000fce0000000f00 */
[----:B------:R-:W-:Y:S05]  /*0510*/  CALL.REL.NOINC `($__internal_0_$__cuda_sm3x_div_rn_noftz_f32_slowpath) ;  /* 0x0000000400bc7944 */ /* 0x000fea0003c00000 */
[----:B------:R-:W-:-:S07]  /*0520*/  MOV R11, R0 ;  /* 0x00000000000b7202 */ /* 0x000fce0000000f00 */
.L_x_5:
[----:B------:R-:W-:Y:S05]  /*0530*/  BSYNC.RECONVERGENT B0 ;  /* 0x0000000000007941 */ /* 0x000fea0003800200 */
.L_x_4:
        /* <DEDUP_REMOVED lines=11> */
[----:B------:R-:W-:Y:S01]  /*05f0*/  IMAD.MOV.U32 R0, RZ, RZ, R11 ;  /* 0x000000ffff007224 */ /* 0x000fe200078e000b */
[----:B------:R-:W-:Y:S02]  /*0600*/  MOV R8, 0x630 ;  /* 0x0000063000087802 */ /* 0x000fe40000000f00 */
[----:B0-----:R-:W-:-:S07]  /*0610*/  MOV R3, UR4 ;  /* 0x0000000400037c02 */ /* 0x001fce0008000f00 */
[----:B------:R-:W-:Y:S05]  /*0620*/  CALL.REL.NOINC `($__internal_0_$__cuda_sm3x_div_rn_noftz_f32_slowpath) ;  /* 0x0000000400787944 */ /* 0x000fea0003c00000 */
.L_x_7:
[----:B------:R-:W-:Y:S05]  /*0630*/  BSYNC.RECONVERGENT B0 ;  /* 0x0000000000007941 */ /* 0x000fea0003800200 */
.L_x_6:
[----:B------:R-:W0:Y:S01]  /*0640*/  LDCU UR4, c[0x0][0x3a0] ;  /* 0x00007400ff0477ac */ /* 0x000e220008000800 */
[----:B------:R-:W-:Y:S01]  /*0650*/  ISETP.GE.AND P0, PT, R4, -0x63, PT ;  /* 0xffffff9d0400780c */ /* 0x000fe20003f06270 */
[----:B------:R-:W-:Y:S02]  /*0660*/  IMAD.MOV.U32 R3, RZ, RZ, RZ ;  /* 0x000000ffff037224 */ /* 0x000fe400078e00ff */
[----:B0-----:R-:W-:-:S10]  /*0670*/  FADD R10, R0, UR4 ;  /* 0x00000004000a7e21 */ /* 0x001fd40008000000 */
[----:B------:R-:W-:Y:S05]  /*0680*/  @!P0 BRA `(.L_x_8) ;  /* 0x0000000000448947 */ /* 0x000fea0003800000 */
[----:B------:R-:W-:Y:S01]  /*0690*/  HFMA2 R3, -RZ, RZ, 0, 0 ;  /* 0x00000000ff037431 */ /* 0x000fe200000001ff */
[----:B------:R-:W-:Y:S01]  /*06a0*/  BSSY.RECONVERGENT B0, `(.L_x_8) ;  /* 0x000000f000007945 */ /* 0x000fe20003800200 */
[----:B------:R-:W-:Y:S01]  /*06b0*/  IMAD.MOV.U32 R0, RZ, RZ, RZ ;  /* 0x000000ffff007224 */ /* 0x000fe200078e00ff */
[----:B------:R-:W-:Y:S02]  /*06c0*/  CS2R R8, SRZ ;  /* 0x0000000000087805 */ /* 0x000fe4000001ff00 */
[----:B------:R-:W-:-:S07]  /*06d0*/  MOV R4, RZ ;  /* 0x000000ff00047202 */ /* 0x000fce0000000f00 */
.L_x_9:
[----:B------:R-:W-:Y:S01]  /*06e0*/  FADD R0, R9, -R0 ;  /* 0x8000000009007221 */ /* 0x000fe20000000000 */
[----:B------:R-:W-:Y:S01]  /*06f0*/  FADD R9, R8, R8 ;  /* 0x0000000808097221 */ /* 0x000fe20000000000 */
[----:B------:R-:W-:Y:S02]  /*0700*/  VIADD R3, R3, 0x1 ;  /* 0x0000000103037836 */ /* 0x000fe40000000000 */
[----:B------:R-:W-:Y:S01]  /*0710*/  FADD R8, R7, R0 ;  /* 0x0000000007087221 */ /* 0x000fe20000000000 */
[----:B------:R-:W-:Y:S02]  /*0720*/  FFMA R4, R9, R4, R10 ;  /* 0x0000000409047223 */ /* 0x000fe4000000000a */
[----:B------:R-:W-:Y:S01]  /*0730*/  ISETP.GE.AND P0, PT, R3, R6, PT ;  /* 0x000000060300720c */ /* 0x000fe20003f06270 */
[----:B------:R-:W-:Y:S01]  /*0740*/  FMUL R9, R8, R8 ;  /* 0x0000000808097220 */ /* 0x000fe20000400000 */
[----:B------:R-:W-:-:S04]  /*0750*/  FMUL R0, R4, R4 ;  /* 0x0000000404007220 */ /* 0x000fc80000400000 */
[----:B------:R-:W-:-:S05]  /*0760*/  FADD R11, R9, R0 ;  /* 0x00000000090b7221 */ /* 0x000fca0000000000 */
[----:B------:R-:W-:-:S13]  /*0770*/  FSETP.LE.AND P1, PT, R11, 4, PT ;  /* 0x408000000b00780b */ /* 0x000fda0003f23000 */
[----:B------:R-:W-:Y:S05]  /*0780*/  @!P0 BRA P1, `(.L_x_9) ;  /* 0xfffffffc00d48947 */ /* 0x000fea000083ffff */
[----:B------:R-:W-:Y:S05]  /*0790*/  BSYNC.RECONVERGENT B0 ;  /* 0x0000000000007941 */ /* 0x000fea0003800200 */
.L_x_8:
[----:B------:R-:W0:Y:S01]  /*07a0*/  LDCU UR4, c[0x0][0x390] ;  /* 0x00007200ff0477ac */ /* 0x000e220008000800 */
[----:B------:R-:W-:Y:S01]  /*07b0*/  ISETP.NE.AND P0, PT, R3, R6, PT ;  /* 0x000000060300720c */ /* 0x000fe20003f05270 */
[----:B0-----:R-:W-:Y:S01]  /*07c0*/  IMAD R2, R2, UR4, R5 ;  /* 0x0000000402027c24 */ /* 0x001fe2000f8e0205 */
[----:B------:R-:W0:Y:S04]  /*07d0*/  LDCU.64 UR4, c[0x0][0x358] ;  /* 0x00006b00ff0477ac */ /* 0x000e280008000a00 */
[----:B------:R-:W-:-:S07]  /*07e0*/  SHF.L.U32 R2, R2, 0x2, RZ ;  /* 0x0000000202027819 */ /* 0x000fce00000006ff */
[----:B------:R-:W-:Y:S05]  /*07f0*/  @P0 BRA `(.L_x_10) ;  /* 0x0000000000340947 */ /* 0x000fea0003800000 */
[----:B------:R-:W1:Y:S01]  /*0800*/  LDCU.64 UR6, c[0x0][0x388] ;  /* 0x00007100ff0677ac */ /* 0x000e620008000a00 */
[----:B------:R-:W0:Y:S01]  /*0810*/  LDC.U8 R3, c[0x0][0x3a8] ;  /* 0x0000ea00ff037b82 */ /* 0x000e220000000000 */
[----:B------:R-:W-:-:S07]  /*0820*/  IMAD.MOV.U32 R0, RZ, RZ, 0xff ;  /* 0x000000ffff007424 */ /* 0x000fce00078e00ff */
[----:B------:R-:W2:Y:S08]  /*0830*/  LDC.U8 R7, c[0x0][0x3ac] ;  /* 0x0000eb00ff077b82 */ /* 0x000eb00000000000 */
[----:B------:R-:W3:Y:S01]  /*0840*/  LDC.U8 R9, c[0x0][0x3b0] ;  /* 0x0000ec00ff097b82 */ /* 0x000ee20000000000 */
[----:B-1----:R-:W-:-:S04]  /*0850*/  IADD3 R4, P0, PT, R2, UR6, RZ ;  /* 0x0000000602047c10 */ /* 0x002fc8000ff1e0ff */
[----:B------:R-:W-:Y:S02]  /*0860*/  LEA.HI.X.SX32 R5, R2, UR7, 0x1, P0 ;  /* 0x0000000702057c11 */ /* 0x000fe400080f0eff */
[----:B------:R-:W-:-:S03]  /*0870*/  PRMT R2, R0, 0x7610, R2 ;  /* 0x0000761000027816 */ /* 0x000fc60000000002 */
[----:B0-----:R-:W-:Y:S04]  /*0880*/  STG.E.U8 desc[UR4][R4.64], R3 ;  /* 0x0000000304007986 */ /* 0x001fe8000c101104 */
[----:B------:R-:W-:Y:S04]  /*0890*/  STG.E.U8 desc[UR4][R4.64+0x3], R2 ;  /* 0x0000030204007986 */ /* 0x000fe8000c101104 */
[----:B--2---:R-:W-:Y:S04]  /*08a0*/  STG.E.U8 desc[UR4][R4.64+0x1], R7 ;  /* 0x0000010704007986 */ /* 0x004fe8000c101104 */
[----:B---3--:R-:W-:Y:S01]  /*08b0*/  STG.E.U8 desc[UR4][R4.64+0x2], R9 ;  /* 0x0000020904007986 */ /* 0x008fe2000c101104 */
[----:B------:R-:W-:Y:S05]  /*08c0*/  EXIT ;  /* 0x000000000000794d */ /* 0x000fea0003800000 */
.L_x_10:
[----:B------:R-:W-:Y:S01]  /*08d0*/  I2FP.F32.S32 R5, R6 ;  /* 0x0000000600057245 */ /* 0x000fe20000201400 */
[----:B------:R-:W-:Y:S01]  /*08e0*/  BSSY.RECONVERGENT B0, `(.L_x_11) ;  /* 0x000000e000007945 */ /* 0x000fe20003800200 */
[----:B------:R-:W-:Y:S02]  /*08f0*/  I2FP.F32.U32 R0, R3 ;  /* 0x0000000300007245 */ /* 0x000fe40000201000 */
[----:B------:R-:W1:Y:S08]  /*0900*/  MUFU.RCP R4, R5 ;  /* 0x0000000500047308 */ /* 0x000e700000001000 */
[----:B------:R-:W2:Y:S01]  /*0910*/  FCHK P0, R0, R5 ;  /* 0x0000000500007302 */ /* 0x000ea20000000000 */
[----:B-1----:R-:W-:-:S04]  /*0920*/  FFMA R7, -R5, R4, 1 ;  /* 0x3f80000005077423 */ /* 0x002fc80000000104 */
[----:B------:R-:W-:-:S04]  /*0930*/  FFMA R7, R4, R7, R4 ;  /* 0x0000000704077223 */ /* 0x000fc80000000004 */
[----:B------:R-:W-:-:S04]  /*0940*/  FFMA R4, R0, R7, RZ ;  /* 0x0000000700047223 */ /* 0x000fc800000000ff */
[----:B------:R-:W-:-:S04]  /*0950*/  FFMA R3, -R5, R4, R0 ;  /* 0x0000000405037223 */ /* 0x000fc80000000100 */
[----:B------:R-:W-:Y:S01]  /*0960*/  FFMA R3, R7, R3, R4 ;  /* 0x0000000307037223 */ /* 0x000fe20000000004 */
[----:B--2---:R-:W-:Y:S06]  /*0970*/  @!P0 BRA `(.L_x_12) ;  /* 0x0000000000108947 */ /* 0x004fec0003800000 */
[----:B------:R-:W-:Y:S02]  /*0980*/  MOV R3, R5 ;  /* 0x0000000500037202 */ /* 0x000fe40000000f00 */
[----:B------:R-:W-:-:S07]  /*0990*/  MOV R8, 0x9b0 ;  /* 0x000009b000087802 */ /* 0x000fce0000000f00 */
[----:B0-----:R-:W-:Y:S05]  /*09a0*/  CALL.REL.NOINC `($__internal_0_$__cuda_sm3x_div_rn_noftz_f32_slowpath) ;  /* 0x0000000000987944 */ /* 0x001fea0003c00000 */
[----:B------:R-:W-:-:S07]  /*09b0*/  IMAD.MOV.U32 R3, RZ, RZ, R0 ;  /* 0x000000ffff037224 */ /* 0x000fce00078e0000 */
.L_x_12:
[----:B0-----:R-:W-:Y:S05]  /*09c0*/  BSYNC.RECONVERGENT B0 ;  /* 0x0000000000007941 */ /* 0x001fea0003800200 */
.L_x_11:
[----:B------:R-:W-:Y:S02]  /*09d0*/  HFMA2 R4, -RZ, RZ, 2.392578125, 0.000476837158203125 ;  /* 0x40c90fd0ff047431 */ /* 0x000fe400000001ff */
[C---:B------:R-:W-:Y:S01]  /*09e0*/  FMUL R0, R3.reuse, 3.141590118408203125 ;  /* 0x40490fd003007820 */ /* 0x040fe20000400000 */
[----:B------:R-:W-:Y:S01]  /*09f0*/  IMAD.MOV.U32 R6, RZ, RZ, 0x4116cbdc ;  /* 0x4116cbdcff067424 */ /* 0x000fe200078e00ff */
[----:B------:R-:W0:Y:S01]  /*0a00*/  LDC R12, c[0x0][0x3b0] ;  /* 0x0000ec00ff0c7b82 */ /* 0x000e220000000800 */
[----:B------:R-:W1:Y:S01]  /*0a10*/  LDCU.64 UR6, c[0x0][0x388] ;  /* 0x00007100ff0677ac */ /* 0x000e620008000a00 */
[----:B------:R-:W-:Y:S01]  /*0a20*/  FMUL.RZ R7, R0, 0.15915493667125701904 ;  /* 0x3e22f98300077820 */ /* 0x000fe2000040c000 */
[----:B------:R-:W-:-:S03]  /*0a30*/  FFMA R5, R3, R6, 2.0943999290466308594 ;  /* 0x40060aa603057423 */ /* 0x000fc60000000006 */
[----:B------:R-:W2:Y:S01]  /*0a40*/  MUFU.SIN R0, R7 ;  /* 0x0000000700007308 */ /* 0x000ea20000000400 */
[----:B------:R-:W-:Y:S01]  /*0a50*/  FFMA R4, R3, R4, 1.0471999645233154297 ;  /* 0x3f860aa603047423 */ /* 0x000fe20000000004 */
[----:B------:R-:W-:Y:S01]  /*0a60*/  FMUL.RZ R11, R5, 0.15915493667125701904 ;  /* 0x3e22f983050b7820 */ /* 0x000fe2000040c000 */
[----:B------:R-:W-:Y:S02]  /*0a70*/  FADD R3, -R3, 1 ;  /* 0x3f80000003037421 */ /* 0x000fe40000000100 */
[----:B------:R-:W-:-:S03]  /*0a80*/  FMUL.RZ R10, R4, 0.15915493667125701904 ;  /* 0x3e22f983040a7820 */ /* 0x000fc6000040c000 */
[----:B------:R-:W3:Y:S08]  /*0a90*/  MUFU.SIN R6, R11 ;  /* 0x0000000b00067308 */ /* 0x000ef00000000400 */
[----:B------:R4:W5:Y:S01]  /*0aa0*/  MUFU.SIN R4, R10 ;  /* 0x0000000a00047308 */ /* 0x0009620000000400 */
[----:B--2---:R-:W-:-:S04]  /*0ab0*/  FMUL R0, R0, 255 ;  /* 0x437f000000007820 */ /* 0x004fc80000400000 */
[----:B------:R-:W-:Y:S01]  /*0ac0*/  FMUL R8, R0, R3 ;  /* 0x0000000300087220 */ /* 0x000fe20000400000 */
[----:B---3--:R-:W-:-:S03]  /*0ad0*/  FMUL R6, R6, 255 ;  /* 0x437f000006067820 */ /* 0x008fc60000400000 */
[----:B------:R-:W2:Y:S01]  /*0ae0*/  F2I.TRUNC.NTZ R9, R8 ;  /* 0x0000000800097305 */ /* 0x000ea2000020f100 */
[----:B----4-:R-:W-:Y:S01]  /*0af0*/  MOV R10, 0xff ;  /* 0x000000ff000a7802 */ /* 0x010fe20000000f00 */
[----:B-----5:R-:W-:Y:S02]  /*0b00*/  FMUL R0, R4, 255 ;  /* 0x437f000004007820 */ /* 0x020fe40000400000 */
[----:B------:R-:W2:Y:S02]  /*0b10*/  LDC.64 R4, c[0x0][0x3a8] ;  /* 0x0000ea00ff047b82 */ /* 0x000ea40000000a00 */
[-C--:B------:R-:W-:Y:S01]  /*0b20*/  FMUL R0, R0, R3.reuse ;  /* 0x0000000300007220 */ /* 0x080fe20000400000 */
[----:B------:R-:W-:Y:S01]  /*0b30*/  FMUL R3, R6, R3 ;  /* 0x0000000306037220 */ /* 0x000fe20000400000 */
[----:B-1----:R-:W-:-:S04]  /*0b40*/  IADD3 R6, P0, PT, R2, UR6, RZ ;  /* 0x0000000602067c10 */ /* 0x002fc8000ff1e0ff */
[----:B------:R-:W1:Y:S01]  /*0b50*/  F2I.TRUNC.NTZ R0, R0 ;  /* 0x0000000000007305 */ /* 0x000e62000020f100 */
[----:B------:R-:W-:Y:S02]  /*0b60*/  LEA.HI.X.SX32 R7, R2, UR7, 0x1, P0 ;  /* 0x0000000702077c11 */ /* 0x000fe400080f0eff */
[----:B------:R-:W-:-:S05]  /*0b70*/  PRMT R2, R10, 0x7610, R2 ;  /* 0x000076100a027816 */ /* 0x000fca0000000002 */
[----:B------:R-:W0:Y:S01]  /*0b80*/  F2I.TRUNC.NTZ R3, R3 ;  /* 0x0000000300037305 */ /* 0x000e22000020f100 */
[----:B------:R-:W-:Y:S01]  /*0b90*/  STG.E.U8 desc[UR4][R6.64+0x3], R2 ;  /* 0x0000030206007986 */ /* 0x000fe2000c101104 */
[----:B--2---:R-:W-:Y:S02]  /*0ba0*/  VIADDMNMX R9, R9, R4, 0xff, PT ;  /* 0x000000ff09097446 */ /* 0x004fe40003800104 */
[----:B-1----:R-:W-:-:S03]  /*0bb0*/  VIADDMNMX R5, R0, R5, 0xff, PT ;  /* 0x000000ff00057446 */ /* 0x002fc60003800105 */
[----:B------:R-:W-:Y:S01]  /*0bc0*/  STG.E.U8 desc[UR4][R6.64], R9 ;  /* 0x0000000906007986 */ /* 0x000fe2000c101104 */
[----:B0-----:R-:W-:-:S03]  /*0bd0*/  VIADDMNMX R11, R3, R12, 0xff, PT ;  /* 0x000000ff030b7446 */ /* 0x001fc6000380010c */
[----:B------:R-:W-:Y:S04]  /*0be0*/  STG.E.U8 desc[UR4][R6.64+0x1], R5 ;  /* 0x0000010506007986 */ /* 0x000fe8000c101104 */
[----:B------:R-:W-:Y:S01]  /*0bf0*/  STG.E.U8 desc[UR4][R6.64+0x2], R11 ;  /* 0x0000020b06007986 */ /* 0x000fe2000c101104 */
[----:B------:R-:W-:Y:S05]  /*0c00*/  EXIT ;  /* 0x000000000000794d */ /* 0x000fea0003800000 */
        .weak           $__internal_0_$__cuda_sm3x_div_rn_noftz_f32_slowpath
        .type           $__internal_0_$__cuda_sm3x_div_rn_noftz_f32_slowpath,@function
        .size           $__internal_0_$__cuda_sm3x_div_rn_noftz_f32_slowpath,(.L_x_25 - $__internal_0_$__cuda_sm3x_div_rn_noftz_f32_slowpath)
$__internal_0_$__cuda_sm3x_div_rn_noftz_f32_slowpath:
[----:B------:R-:W-:Y:S01]  /*0c10*/  SHF.R.U32.HI R10, RZ, 0x17, R3 ;  /* 0x00000017ff0a7819 */ /* 0x000fe20000011603 */
[----:B------:R-:W-:Y:S01]  /*0c20*/  BSSY.RECONVERGENT B1, `(.L_x_13) ;  /* 0x0000062000017945 */ /* 0x000fe20003800200 */
[----:B------:R-:W-:Y:S02]  /*0c30*/  SHF.R.U32.HI R9, RZ, 0x17, R0 ;  /* 0x00000017ff097819 */ /* 0x000fe40000011600 */
[----:B------:R-:W-:Y:S02]  /*0c40*/  LOP3.LUT R10, R10, 0xff, RZ, 0xc0, !PT ;  /* 0x000000ff0a0a7812 */ /* 0x000fe400078ec0ff */
[----:B------:R-:W-:-:S03]  /*0c50*/  LOP3.LUT R14, R9, 0xff, RZ, 0xc0, !PT ;  /* 0x000000ff090e7812 */ /* 0x000fc600078ec0ff */
[----:B------:R-:W-:Y:S01]  /*0c60*/  VIADD R12, R10, 0xffffffff ;  /* 0xffffffff0a0c7836 */ /* 0x000fe20000000000 */
[----:B------:R-:W-:-:S04]  /*0c70*/  IADD3 R11, PT, PT, R14, -0x1, RZ ;  /* 0xffffffff0e0b7810 */ /* 0x000fc80007ffe0ff */
[----:B------:R-:W-:-:S04]  /*0c80*/  ISETP.GT.U32.AND P0, PT, R12, 0xfd, PT ;  /* 0x000000fd0c00780c */ /* 0x000fc80003f04070 */
[----:B------:R-:W-:-:S13]  /*0c90*/  ISETP.GT.U32.OR P0, PT, R11, 0xfd, P0 ;  /* 0x000000fd0b00780c */ /* 0x000fda0000704470 */
[----:B------:R-:W-:Y:S01]  /*0ca0*/  @!P0 IMAD.MOV.U32 R9, RZ, RZ, RZ ;  /* 0x000000ffff098224 */ /* 0x000fe200078e00ff */
[----:B------:R-:W-:Y:S06]  /*0cb0*/  @!P0 BRA `(.L_x_14) ;  /* 0x00000000005c8947 */ /* 0x000fec0003800000 */
[----:B------:R-:W-:Y:S02]  /*0cc0*/  FSETP.GTU.FTZ.AND P0, PT, |R0|, +INF , PT ;  /* 0x7f8000000000780b */ /* 0x000fe40003f1c200 */
[----:B------:R-:W-:-:S04]  /*0cd0*/  FSETP.GTU.FTZ.AND P1, PT, |R3|, +INF , PT ;  /* 0x7f8000000300780b */ /* 0x000fc80003f3c200 */
[----:B------:R-:W-:-:S13]  /*0ce0*/  PLOP3.LUT P0, PT, P0, P1, PT, 0xf8, 0x8f ;  /* 0x00000000008f781c */ /* 0x000fda0000703f70 */
[----:B------:R-:W-:Y:S05]  /*0cf0*/  @P0 BRA `(.L_x_15) ;  /* 0x00000004004c0947 */ /* 0x000fea0003800000 */
[----:B------:R-:W-:-:S13]  /*0d00*/  LOP3.LUT P0, RZ, R3, 0x7fffffff, R0, 0xc8, !PT ;  /* 0x7fffffff03ff7812 */ /* 0x000fda000780c800 */
[----:B------:R-:W-:Y:S05]  /*0d10*/  @!P0 BRA `(.L_x_16) ;  /* 0x00000004003c8947 */ /* 0x000fea0003800000 */
[C---:B------:R-:W-:Y:S02]  /*0d20*/  FSETP.NEU.FTZ.AND P2, PT, |R0|.reuse, +INF , PT ;  /* 0x7f8000000000780b */ /* 0x040fe40003f5d200 */
[----:B------:R-:W-:Y:S02]  /*0d30*/  FSETP.NEU.FTZ.AND P1, PT, |R3|, +INF , PT ;  /* 0x7f8000000300780b */ /* 0x000fe40003f3d200 */
[----:B------:R-:W-:-:S11]  /*0d40*/  FSETP.NEU.FTZ.AND P0, PT, |R0|, +INF , PT ;  /* 0x7f8000000000780b */ /* 0x000fd60003f1d200 */
[----:B------:R-:W-:Y:S05]  /*0d50*/  @!P1 BRA !P2, `(.L_x_16) ;  /* 0x00000004002c9947 */ /* 0x000fea0005000000 */
[----:B------:R-:W-:-:S04]  /*0d60*/  LOP3.LUT P2, RZ, R0, 0x7fffffff, RZ, 0xc0, !PT ;  /* 0x7fffffff00ff7812 */ /* 0x000fc8000784c0ff */
[----:B------:R-:W-:-:S13]  /*0d70*/  PLOP3.LUT P1, PT, P1, P2, PT, 0x2f, 0xf2 ;  /* 0x0000000000f2781c */ /* 0x000fda0000f24577 */
[----:B------:R-:W-:Y:S05]  /*0d80*/  @P1 BRA `(.L_x_17) ;  /* 0x0000000400181947 */ /* 0x000fea0003800000 */
[----:B------:R-:W-:-:S04]  /*0d90*/  LOP3.LUT P1, RZ, R3, 0x7fffffff, RZ, 0xc0, !PT ;  /* 0x7fffffff03ff7812 */ /* 0x000fc8000782c0ff */
[----:B------:R-:W-:-:S13]  /*0da0*/  PLOP3.LUT P0, PT, P0, P1, PT, 0x2f, 0xf2 ;  /* 0x0000000000f2781c */ /* 0x000fda0000702577 */
[----:B------:R-:W-:Y:S05]  /*0db0*/  @P0 BRA `(.L_x_18) ;  /* 0x0000000400000947 */ /* 0x000fea0003800000 */
[----:B------:R-:W-:Y:S02]  /*0dc0*/  ISETP.GE.AND P0, PT, R11, RZ, PT ;  /* 0x000000ff0b00720c */ /* 0x000fe40003f06270 */
[----:B------:R-:W-:-:S11]  /*0dd0*/  ISETP.GE.AND P1, PT, R12, RZ, PT ;  /* 0x000000ff0c00720c */ /* 0x000fd60003f26270 */
[----:B------:R-:W-:Y:S01]  /*0de0*/  @P0 MOV R9, RZ ;  /* 0x000000ff00090202 */ /* 0x000fe20000000f00 */
[----:B------:R-:W-:Y:S02]  /*0df0*/  @!P0 IMAD.MOV.U32 R9, RZ, RZ, -0x40 ;  /* 0xffffffc0ff098424 */ /* 0x000fe400078e00ff */
[----:B------:R-:W-:Y:S01]  /*0e00*/  @!P0 FFMA R0, R0, 1.84467440737095516160e+19, RZ ;  /* 0x5f80000000008823 */ /* 0x000fe200000000ff */
[----:B------:R-:W-:Y:S02]  /*0e10*/  @!P1 FFMA R3, R3, 1.84467440737095516160e+19, RZ ;  /* 0x5f80000003039823 */ /* 0x000fe400000000ff */
[----:B------:R-:W-:-:S07]  /*0e20*/  @!P1 IADD3 R9, PT, PT, R9, 0x40, RZ ;  /* 0x0000004009099810 */ /* 0x000fce0007ffe0ff */
.L_x_14:
[----:B------:R-:W-:Y:S01]  /*0e30*/  LEA R12, R10, 0xc0800000, 0x17 ;  /* 0xc08000000a0c7811 */ /* 0x000fe200078eb8ff */
[----:B------:R-:W-:Y:S04]  /*0e40*/  BSSY.RECONVERGENT B2, `(.L_x_19) ;  /* 0x0000036000027945 */ /* 0x000fe80003800200 */
[----:B------:R-:W-:Y:S01]  /*0e50*/  IMAD.IADD R12, R3, 0x1, -R12 ;  /* 0x00000001030c7824 */ /* 0x000fe200078e0a0c */
[----:B------:R-:W-:-:S03]  /*0e60*/  IADD3 R3, PT, PT, R14, -0x7f, RZ ;  /* 0xffffff810e037810 */ /* 0x000fc60007ffe0ff */
[----:B------:R-:W0:Y:S01]  /*0e70*/  MUFU.RCP R11, R12 ;  /* 0x0000000c000b7308 */ /* 0x000e220000001000 */
[----:B------:R-:W-:Y:S01]  /*0e80*/  FADD.FTZ R13, -R12, -RZ ;  /* 0x800000ff0c0d7221 */ /* 0x000fe20000010100 */
[C---:B------:R-:W-:Y:S01]  /*0e90*/  IMAD R0, R3.reuse, -0x800000, R0 ;  /* 0xff80000003007824 */ /* 0x040fe200078e0200 */
[----:B------:R-:W-:-:S05]  /*0ea0*/  IADD3 R10, PT, PT, R3, 0x7f, -R10 ;  /* 0x0000007f030a7810 */ /* 0x000fca0007ffe80a */
[----:B------:R-:W-:Y:S02]  /*0eb0*/  IMAD.IADD R10, R10, 0x1, R9 ;  /* 0x000000010a0a7824 */ /* 0x000fe400078e0209 */
[----:B0-----:R-:W-:-:S04]  /*0ec0*/  FFMA R14, R11, R13, 1 ;  /* 0x3f8000000b0e7423 */ /* 0x001fc8000000000d */
[----:B------:R-:W-:-:S04]  /*0ed0*/  FFMA R16, R11, R14, R11 ;  /* 0x0000000e0b107223 */ /* 0x000fc8000000000b */
[----:B------:R-:W-:-:S04]  /*0ee0*/  FFMA R11, R0, R16, RZ ;  /* 0x00000010000b7223 */ /* 0x000fc800000000ff */
[----:B------:R-:W-:-:S04]  /*0ef0*/  FFMA R14, R13, R11, R0 ;  /* 0x0000000b0d0e7223 */ /* 0x000fc80000000000 */
[----:B------:R-:W-:-:S04]  /*0f00*/  FFMA R11, R16, R14, R11 ;  /* 0x0000000e100b7223 */ /* 0x000fc8000000000b */
[----:B------:R-:W-:-:S04]  /*0f10*/  FFMA R14, R13, R11, R0 ;  /* 0x0000000b0d0e7223 */ /* 0x000fc80000000000 */
[----:B------:R-:W-:-:S05]  /*0f20*/  FFMA R0, R16, R14, R11 ;  /* 0x0000000e10007223 */ /* 0x000fca000000000b */
[----:B------:R-:W-:-:S04]  /*0f30*/  SHF.R.U32.HI R3, RZ, 0x17, R0 ;  /* 0x00000017ff037819 */ /* 0x000fc80000011600 */
[----:B------:R-:W-:-:S04]  /*0f40*/  LOP3.LUT R3, R3, 0xff, RZ, 0xc0, !PT ;  /* 0x000000ff03037812 */ /* 0x000fc800078ec0ff */
[----:B------:R-:W-:-:S05]  /*0f50*/  IADD3 R13, PT, PT, R3, R10, RZ ;  /* 0x0000000a030d7210 */ /* 0x000fca0007ffe0ff */
[----:B------:R-:W-:-:S05]  /*0f60*/  VIADD R3, R13, 0xffffffff ;  /* 0xffffffff0d037836 */ /* 0x000fca0000000000 */
[----:B------:R-:W-:-:S13]  /*0f70*/  ISETP.GE.U32.AND P0, PT, R3, 0xfe, PT ;  /* 0x000000fe0300780c */ /* 0x000fda0003f06070 */
[----:B------:R-:W-:Y:S05]  /*0f80*/  @!P0 BRA `(.L_x_20) ;  /* 0x0000000000808947 */ /* 0x000fea0003800000 */
[----:B------:R-:W-:-:S13]  /*0f90*/  ISETP.GT.AND P0, PT, R13, 0xfe, PT ;  /* 0x000000fe0d00780c */ /* 0x000fda0003f04270 */
[----:B------:R-:W-:Y:S05]  /*0fa0*/  @P0 BRA `(.L_x_21) ;  /* 0x00000000006c0947 */ /* 0x000fea0003800000 */
[----:B------:R-:W-:-:S13]  /*0fb0*/  ISETP.GE.AND P0, PT, R13, 0x1, PT ;  /* 0x000000010d00780c */ /* 0x000fda0003f06270 */
[----:B------:R-:W-:Y:S05]  /*0fc0*/  @P0 BRA `(.L_x_22) ;  /* 0x0000000000740947 */ /* 0x000fea0003800000 */
[----:B------:R-:W-:Y:S02]  /*0fd0*/  ISETP.GE.AND P0, PT, R13, -0x18, PT ;  /* 0xffffffe80d00780c */ /* 0x000fe40003f06270 */
[----:B------:R-:W-:-:S11]  /*0fe0*/  LOP3.LUT R0, R0, 0x80000000, RZ, 0xc0, !PT ;  /* 0x8000000000007812 */ /* 0x000fd600078ec0ff */
[----:B------:R-:W-:Y:S05]  /*0ff0*/  @!P0 BRA `(.L_x_22) ;  /* 0x0000000000688947 */ /* 0x000fea0003800000 */
[CCC-:B------:R-:W-:Y:S01]  /*1000*/  FFMA.RZ R3, R16.reuse, R14.reuse, R11.reuse ;  /* 0x0000000e10037223 */ /* 0x1c0fe2000000c00b */
[C---:B------:R-:W-:Y:S01]  /*1010*/  IADD3 R12, PT, PT, R13.reuse, 0x20, RZ ;  /* 0x000000200d0c7810 */ /* 0x040fe20007ffe0ff */
[CCC-:B------:R-:W-:Y:S01]  /*1020*/  FFMA.RM R10, R16.reuse, R14.reuse, R11.reuse ;  /* 0x0000000e100a7223 */ /* 0x1c0fe2000000400b */
[----:B------:R-:W-:Y:S02]  /*1030*/  ISETP.NE.AND P2, PT, R13, RZ, PT ;  /* 0x000000ff0d00720c */ /* 0x000fe40003f45270 */
[----:B------:R-:W-:Y:S01]  /*1040*/  LOP3.LUT R9, R3, 0x7fffff, RZ, 0xc0, !PT ;  /* 0x007fffff03097812 */ /* 0x000fe200078ec0ff */
[----:B------:R-:W-:Y:S01]  /*1050*/  FFMA.RP R3, R16, R14, R11 ;  /* 0x0000000e10037223 */ /* 0x000fe2000000800b */
[----:B------:R-:W-:Y:S01]  /*1060*/  IMAD.MOV R11, RZ, RZ, -R13 ;  /* 0x000000ffff0b7224 */ /* 0x000fe200078e0a0d */
[----:B------:R-:W-:Y:S02]  /*1070*/  ISETP.NE.AND P1, PT, R13, RZ, PT ;  /* 0x000000ff0d00720c */ /* 0x000fe40003f25270 */
[----:B------:R-:W-:-:S02]  /*1080*/  LOP3.LUT R9, R9, 0x800000, RZ, 0xfc, !PT ;  /* 0x0080000009097812 */ /* 0x000fc400078efcff */
[----:B------:R-:W-:Y:S02]  /*1090*/  FSETP.NEU.FTZ.AND P0, PT, R3, R10, PT ;  /* 0x0000000a0300720b */ /* 0x000fe40003f1d000 */
[----:B------:R-:W-:Y:S02]  /*10a0*/  SHF.L.U32 R12, R9, R12, RZ ;  /* 0x0000000c090c7219 */ /* 0x000fe400000006ff */
[----:B------:R-:W-:Y:S02]  /*10b0*/  SEL R10, R11, RZ, P2 ;  /* 0x000000ff0b0a7207 */ /* 0x000fe40001000000 */
[----:B------:R-:W-:Y:S02]  /*10c0*/  ISETP.NE.AND P1, PT, R12, RZ, P1 ;  /* 0x000000ff0c00720c */ /* 0x000fe40000f25270 */
[----:B------:R-:W-:Y:S02]  /*10d0*/  SHF.R.U32.HI R10, RZ, R10, R9 ;  /* 0x0000000aff0a7219 */ /* 0x000fe40000011609 */
[----:B------:R-:W-:-:S02]  /*10e0*/  PLOP3.LUT P0, PT, P0, P1, PT, 0xf8, 0x8f ;  /* 0x00000000008f781c */ /* 0x000fc40000703f70 */
[----:B------:R-:W-:Y:S02]  /*10f0*/  SHF.R.U32.HI R12, RZ, 0x1, R10 ;  /* 0x00000001ff0c7819 */ /* 0x000fe4000001160a */
[----:B------:R-:W-:-:S04]  /*1100*/  SEL R3, RZ, 0x1, !P0 ;  /* 0x00000001ff037807 */ /* 0x000fc80004000000 */
[----:B------:R-:W-:-:S04]  /*1110*/  LOP3.LUT R3, R3, 0x1, R12, 0xf8, !PT ;  /* 0x0000000103037812 */ /* 0x000fc800078ef80c */
[----:B------:R-:W-:-:S04]  /*1120*/  LOP3.LUT R3, R3, R10, RZ, 0xc0, !PT ;  /* 0x0000000a03037212 */ /* 0x000fc800078ec0ff */
[----:B------:R-:W-:-:S04]  /*1130*/  IADD3 R3, PT, PT, R12, R3, RZ ;  /* 0x000000030c037210 */ /* 0x000fc80007ffe0ff */
[----:B------:R-:W-:Y:S01]  /*1140*/  LOP3.LUT R0, R3, R0, RZ, 0xfc, !PT ;  /* 0x0000000003007212 */ /* 0x000fe200078efcff */
[----:B------:R-:W-:Y:S06]  /*1150*/  BRA `(.L_x_22) ;  /* 0x0000000000107947 */ /* 0x000fec0003800000 */
.L_x_21:
[----:B------:R-:W-:-:S04]  /*1160*/  LOP3.LUT R0, R0, 0x80000000, RZ, 0xc0, !PT ;  /* 0x8000000000007812 */ /* 0x000fc800078ec0ff */
[----:B------:R-:W-:Y:S01]  /*1170*/  LOP3.LUT R0, R0, 0x7f800000, RZ, 0xfc, !PT ;  /* 0x7f80000000007812 */ /* 0x000fe200078efcff */
[----:B------:R-:W-:Y:S06]  /*1180*/  BRA `(.L_x_22) ;  /* 0x0000000000047947 */ /* 0x000fec0003800000 */
.L_x_20:
[----:B------:R-:W-:-:S07]  /*1190*/  IMAD R0, R10, 0x800000, R0 ;  /* 0x008000000a007824 */ /* 0x000fce00078e0200 */
.L_x_22:
[----:B------:R-:W-:Y:S05]  /*11a0*/  BSYNC.RECONVERGENT B2 ;  /* 0x0000000000027941 */ /* 0x000fea0003800200 */
.L_x_19:
[----:B------:R-:W-:Y:S05]  /*11b0*/  BRA `(.L_x_23) ;  /* 0x0000000000207947 */ /* 0x000fea0003800000 */
.L_x_18:
[----:B------:R-:W-:-:S04]  /*11c0*/  LOP3.LUT R0, R3, 0x80000000, R0, 0x48, !PT ;  /* 0x8000000003007812 */ /* 0x000fc800078e4800 */
[----:B------:R-:W-:Y:S01]  /*11d0*/  LOP3.LUT R0, R0, 0x7f800000, RZ, 0xfc, !PT ;  /* 0x7f80000000007812 */ /* 0x000fe200078efcff */
[----:B------:R-:W-:Y:S06]  /*11e0*/  BRA `(.L_x_23) ;  /* 0x0000000000147947 */ /* 0x000fec0003800000 */
.L_x_17:
[----:B------:R-:W-:Y:S01]  /*11f0*/  LOP3.LUT R0, R3, 0x80000000, R0, 0x48, !PT ;  /* 0x8000000003007812 */ /* 0x000fe200078e4800 */
[----:B------:R-:W-:Y:S06]  /*1200*/  BRA `(.L_x_23) ;  /* 0x00000000000c7947 */ /* 0x000fec0003800000 */
.L_x_16:
[----:B------:R-:W0:Y:S01]  /*1210*/  MUFU.RSQ R0, -QNAN ;  /* 0xffc0000000007908 */ /* 0x000e220000001400 */
[----:B------:R-:W-:Y:S05]  /*1220*/  BRA `(.L_x_23) ;  /* 0x0000000000047947 */ /* 0x000fea0003800000 */
.L_x_15:
[----:B------:R-:W-:-:S07]  /*1230*/  FADD.FTZ R0, R0, R3 ;  /* 0x0000000300007221 */ /* 0x000fce0000010000 */
.L_x_23:
[----:B------:R-:W-:Y:S05]  /*1240*/  BSYNC.RECONVERGENT B1 ;  /* 0x0000000000017941 */ /* 0x000fea0003800200 */
.L_x_13:
[----:B------:R-:W-:-:S04]  /*1250*/  HFMA2 R9, -RZ, RZ, 0, 0 ;  /* 0x00000000ff097431 */ /* 0x000fc800000001ff */
[----:B0-----:R-:W-:Y:S05]  /*1260*/  RET.REL.NODEC R8 `(mandelbrotAutoColor01) ;  /* 0xffffffec08647950 */ /* 0x001fea0003c3ffff */
.L_x_24:
[----:B------:R-:W-:-:S00]  /*1270*/  BRA `(.L_x_24) ;  /* 0xfffffffc00fc7947 */ /* 0x000fc0000383ffff */
[----:B------:R-:W-:-:S00]  /*1280*/  NOP ;  /* 0x0000000000007918 */ /* 0x000fc00000000000 */
[----:B------:R-:W-:-:S00]  /*1290*/  NOP ;  /* 0x0000000000007918 */ /* 0x000fc00000000000 */
[----:B------:R-:W-:-:S00]  /*12a0*/  NOP ;  /* 0x0000000000007918 */ /* 0x000fc00000000000 */
[----:B------:R-:W-:-:S00]  /*12b0*/  NOP ;  /* 0x0000000000007918 */ /* 0x000fc00000000000 */
[----:B------:R-:W-:-:S00]  /*12c0*/  NOP ;  /* 0x0000000000007918 */ /* 0x000fc00000000000 */
[----:B------:R-:W-:-:S00]  /*12d0*/  NOP ;  /* 0x0000000000007918 */ /* 0x000fc00000000000 */
[----:B------:R-:W-:-:S00]  /*12e0*/  NOP ;  /* 0x0000000000007918 */ /* 0x000fc00000000000 */
[----:B------:R-:W-:-:S00]  /*12f0*/  NOP ;  /* 0x0000000000007918 */ /* 0x000fc00000000000 */
.L_x_25:


//--------------------- .nv.shared.reserved.0     --------------------------
	.section	.nv.shared.reserved.0,"aw",@nobits
	.weak		__nv_reservedSMEM_offset_0_alias
	.size		__nv_reservedSMEM_offset_0_alias, 0, 64
	.other		__nv_reservedSMEM_offset_0_alias,@"STO_CUDA_RESERVED_SHARED STV_DEFAULT"
__nv_reservedSMEM_offset_0_alias:
	.zero		0
	.zero		64


//--------------------- .nv.constant0.mandelbrotAutoColor01 --------------------------
	.section	.nv.constant0.mandelbrotAutoColor01,"a",@progbits
	.sectionflags	@""
	.align	4
.nv.constant0.mandelbrotAutoColor01:
	.zero		948


//--------------------- SYMBOLS --------------------------

	.type		.nv.reservedSmem.offset0,@object
	.size		.nv.reservedSmem.offset0,0x4
